//
// Generated by NVIDIA NVVM Compiler
//
// Compiler Build ID: CL-36424714
// Cuda compilation tools, release 13.0, V13.0.88
// Based on NVVM 20.0.0
//

.version 9.0
.target sm_100
.address_size 64

	// .globl	_Z10conductionPf

.visible .entry _Z10conductionPf(
	.param .u64 .ptr .align 1 _Z10conductionPf_param_0
)
{
	.reg .pred 	%p<9>;
	.reg .b32 	%r<11>;
	.reg .b32 	%f<9>;
	.reg .b64 	%rd<5>;

	ld.param.u64 	%rd1, [_Z10conductionPf_param_0];
	mov.u32 	%r3, %ctaid.y;
	mov.u32 	%r4, %ntid.y;
	mov.u32 	%r5, %tid.y;
	mad.lo.s32 	%r1, %r3, %r4, %r5;
	mov.u32 	%r6, %ctaid.x;
	mov.u32 	%r7, %ntid.x;
	mov.u32 	%r8, %tid.x;
	mad.lo.s32 	%r2, %r6, %r7, %r8;
	mov.pred 	%p8, -1;
	setp.eq.s32 	%p4, %r1, 0;
	@%p4 bra 	$L__BB0_3;
	setp.eq.s32 	%p5, %r1, 127;
	@%p5 bra 	$L__BB0_3;
	setp.eq.s32 	%p8, %r2, 0;
$L__BB0_3:
	setp.eq.s32 	%p6, %r2, 127;
	or.pred  	%p7, %p6, %p8;
	@%p7 bra 	$L__BB0_5;
	shl.b32 	%r9, %r1, 7;
	add.s32 	%r10, %r9, %r2;
	cvta.to.global.u64 	%rd2, %rd1;
	mul.wide.s32 	%rd3, %r10, 4;
	add.s64 	%rd4, %rd2, %rd3;
	ld.global.f32 	%f1, [%rd4+4];
	ld.global.f32 	%f2, [%rd4+-4];
	add.f32 	%f3, %f1, %f2;
	ld.global.f32 	%f4, [%rd4+512];
	add.f32 	%f5, %f3, %f4;
	ld.global.f32 	%f6, [%rd4+-512];
	add.f32 	%f7, %f5, %f6;
	mul.f32 	%f8, %f7, 0f3E800000;
	st.global.f32 	[%rd4], %f8;
$L__BB0_5:
	ret;

}


// ===== COMPILED SASS (sm_100) =====

	.target	sm_100

	.elftype	@"ET_EXEC"


//--------------------- .note.nv.tkinfo           --------------------------
	.section	.note.nv.tkinfo,"",@"SHT_NOTE"
	.sectionflags	@"SHF_NOTE_NV_TKINFO"
	.tkinfo
        /*0018*/ 	.word	0x00000002
        /*0030*/ 	.string	""
        /*0030*/ 	.string	"ptxas"
        /*0030*/ 	.string	"Cuda compilation tools, release 13.0, V13.0.88"
        /*0030*/ 	.string	"Build cuda_13.0.r13.0/compiler.36424714_0"
        /*0030*/ 	.string	"-arch sm_100 -m 64 "



//--------------------- .note.nv.cuinfo           --------------------------
	.section	.note.nv.cuinfo,"",@"SHT_NOTE"
	.sectionflags	@"SHF_NOTE_NV_CUINFO"
        /*0018*/ 	.short	0x0002
        /*001a*/ 	.short	0x0064
        /*001c*/ 	.short	0x0082
	.zero		2


//--------------------- .nv.info                  --------------------------
	.section	.nv.info,"",@"SHT_CUDA_INFO"
	.align	4


	//----- nvinfo : EIATTR_REGCOUNT
	.align		4
        /*0000*/ 	.byte	0x04, 0x2f
        /*0002*/ 	.short	(.L_1 - .L_0)
	.align		4
.L_0:
        /*0004*/ 	.word	index@(_Z10conductionPf)
        /*0008*/ 	.word	0x0000000c


	//----- nvinfo : EIATTR_FRAME_SIZE
	.align		4
.L_1:
        /*000c*/ 	.byte	0x04, 0x11
        /*000e*/ 	.short	(.L_3 - .L_2)
	.align		4
.L_2:
        /*0010*/ 	.word	index@(_Z10conductionPf)
        /*0014*/ 	.word	0x00000000


	//----- nvinfo : EIATTR_MIN_STACK_SIZE
	.align		4
.L_3:
        /*0018*/ 	.byte	0x04, 0x12
        /*001a*/ 	.short	(.L_5 - .L_4)
	.align		4
.L_4:
        /*001c*/ 	.word	index@(_Z10conductionPf)
        /*0020*/ 	.word	0x00000000
.L_5:


//--------------------- .nv.compat                --------------------------
	.section	.nv.compat,"",@"SHT_CUDA_COMPAT_INFO"
	.align	4
        /*0000*/ 	.byte	0x02, 0x09, 0x00, 0x00, 0x02, 0x02, 0x01, 0x00, 0x02, 0x05, 0x05, 0x00, 0x03, 0x07, 0x01, 0x01
        /*0010*/ 	.byte	0x02, 0x03, 0x00, 0x00, 0x02, 0x06, 0x01, 0x00, 0x04, 0x0b, 0x08, 0x00, 0x09, 0x00, 0x00, 0x00
        /*0020*/ 	.byte	0x00, 0x00, 0x00, 0x00


//--------------------- .nv.info._Z10conductionPf --------------------------
	.section	.nv.info._Z10conductionPf,"",@"SHT_CUDA_INFO"
	.sectionflags	@""
	.align	4


	//----- nvinfo : EIATTR_CUDA_API_VERSION
	.align		4
        /*0000*/ 	.byte	0x04, 0x37
        /*0002*/ 	.short	(.L_7 - .L_6)
.L_6:
        /*0004*/ 	.word	0x00000082


	//----- nvinfo : EIATTR_KPARAM_INFO
	.align		4
.L_7:
        /*0008*/ 	.byte	0x04, 0x17
        /*000a*/ 	.short	(.L_9 - .L_8)
.L_8:
        /*000c*/ 	.word	0x00000000
        /*0010*/ 	.short	0x0000
        /*0012*/ 	.short	0x0000
        /*0014*/ 	.byte	0x00, 0xf5, 0x21, 0x00


	//----- nvinfo : EIATTR_SPARSE_MMA_MASK
	.align		4
.L_9:
        /*0018*/ 	.byte	0x03, 0x50
        /*001a*/ 	.short	0x0000


	//----- nvinfo : EIATTR_MAXREG_COUNT
	.align		4
        /*001c*/ 	.byte	0x03, 0x1b
        /*001e*/ 	.short	0x00ff


	//----- nvinfo : EIATTR_MERCURY_ISA_VERSION
	.align		4
        /*0020*/ 	.byte	0x03, 0x5f
        /*0022*/ 	.short	0x0101


	//----- nvinfo : EIATTR_VRC_CTA_INIT_COUNT
	.align		4
        /*0024*/ 	.byte	0x02, 0x4a
	.zero		1
	.zero		1


	//----- nvinfo : EIATTR_EXIT_INSTR_OFFSETS
	.align		4
        /*0028*/ 	.byte	0x04, 0x1c
        /*002a*/ 	.short	(.L_11 - .L_10)


	//   ....[0]....
.L_10:
        /*002c*/ 	.word	0x000000d0


	//   ....[1]....
        /*0030*/ 	.word	0x000001b0


	//----- nvinfo : EIATTR_CBANK_PARAM_SIZE
	.align		4
.L_11:
        /*0034*/ 	.byte	0x03, 0x19
        /*0036*/ 	.short	0x0008


	//----- nvinfo : EIATTR_PARAM_CBANK
	.align		4
        /*0038*/ 	.byte	0x04, 0x0a
        /*003a*/ 	.short	(.L_13 - .L_12)
	.align		4
.L_12:
        /*003c*/ 	.word	index@(.nv.constant0._Z10conductionPf)
        /*0040*/ 	.short	0x0380
        /*0042*/ 	.short	0x0008


	//----- nvinfo : EIATTR_SW_WAR
	.align		4
.L_13:
        /*0044*/ 	.byte	0x04, 0x36
        /*0046*/ 	.short	(.L_15 - .L_14)
.L_14:
        /*0048*/ 	.word	0x00000008
.L_15:


//--------------------- .nv.callgraph             --------------------------
	.section	.nv.callgraph,"",@"SHT_CUDA_CALLGRAPH"
	.align	4
	.sectionentsize	8
	.align		4
        /*0000*/ 	.word	0x00000000
	.align		4
        /*0004*/ 	.word	0xffffffff
	.align		4
        /*0008*/ 	.word	0x00000000
	.align		4
        /*000c*/ 	.word	0xfffffffe
	.align		4
        /*0010*/ 	.word	0x00000000
	.align		4
        /*0014*/ 	.word	0xfffffffd
	.align		4
        /*0018*/ 	.word	0x00000000
	.align		4
        /*001c*/ 	.word	0xfffffffc


//--------------------- .text._Z10conductionPf    --------------------------
	.section	.text._Z10conductionPf,"ax",@progbits
	.align	128
        .global         _Z10conductionPf
        .type           _Z10conductionPf,@function
        .size           _Z10conductionPf,(.L_x_1 - _Z10conductionPf)
        .other          _Z10conductionPf,@"STO_CUDA_ENTRY STV_DEFAULT"
_Z10conductionPf:
.text._Z10conductionPf:
[----:B------:R-:W-:Y:S01]  /*0000*/  LDC R1, c[0x0][0x37c] ;  /* 0x0000df00ff017b82 */ /* 0x000fe20000000800 */
[----:B------:R-:W0:Y:S07]  /*0010*/  S2R R3, SR_TID.Y ;  /* 0x0000000000037919 */ /* 0x000e2e0000002200 */
[----:B------:R-:W0:Y:S01]  /*0020*/  S2UR UR4, SR_CTAID.Y ;  /* 0x00000000000479c3 */ /* 0x000e220000002600 */
[----:B------:R-:W1:Y:S07]  /*0030*/  S2R R2, SR_TID.X ;  /* 0x0000000000027919 */ /* 0x000e6e0000002100 */
[----:B------:R-:W0:Y:S08]  /*0040*/  LDC R0, c[0x0][0x364] ;  /* 0x0000d900ff007b82 */ /* 0x000e300000000800 */
[----:B------:R-:W1:Y:S08]  /*0050*/  S2UR UR5, SR_CTAID.X ;  /* 0x00000000000579c3 */ /* 0x000e700000002500 */
[----:B------:R-:W1:Y:S01]  /*0060*/  LDC R5, c[0x0][0x360] ;  /* 0x0000d800ff057b82 */ /* 0x000e620000000800 */
[----:B0-----:R-:W-:-:S05]  /*0070*/  IMAD R0, R0, UR4, R3 ;  /* 0x0000000400007c24 */ /* 0x001fca000f8e0203 */
[----:B------:R-:W-:-:S04]  /*0080*/  ISETP.NE.AND P0, PT, R0, 0x7f, PT ;  /* 0x0000007f0000780c */ /* 0x000fc80003f05270 */
[----:B------:R-:W-:Y:S01]  /*0090*/  ISETP.EQ.OR P0, PT, R0, RZ, !P0 ;  /* 0x000000ff0000720c */ /* 0x000fe20004702670 */
[----:B-1----:R-:W-:-:S05]  /*00a0*/  IMAD R5, R5, UR5, R2 ;  /* 0x0000000505057c24 */ /* 0x002fca000f8e0202 */
[----:B------:R-:W-:-:S04]  /*00b0*/  ISETP.EQ.OR P0, PT, R5, RZ, P0 ;  /* 0x000000ff0500720c */ /* 0x000fc80000702670 */
[----:B------:R-:W-:-:S13]  /*00c0*/  ISETP.EQ.OR P0, PT, R5, 0x7f, P0 ;  /* 0x0000007f0500780c */ /* 0x000fda0000702670 */
[----:B------:R-:W-:Y:S05]  /*00d0*/  @P0 EXIT ;  /* 0x000000000000094d */ /* 0x000fea0003800000 */
[----:B------:R-:W0:Y:S01]  /*00e0*/  LDC.64 R2, c[0x0][0x380] ;  /* 0x0000e000ff027b82 */ /* 0x000e220000000a00 */
[----:B------:R-:W1:Y:S01]  /*00f0*/  LDCU.64 UR4, c[0x0][0x358] ;  /* 0x00006b00ff0477ac */ /* 0x000e620008000a00 */
[----:B------:R-:W-:-:S05]  /*0100*/  LEA R5, R0, R5, 0x7 ;  /* 0x0000000500057211 */ /* 0x000fca00078e38ff */
[----:B0-----:R-:W-:-:S05]  /*0110*/  IMAD.WIDE R2, R5, 0x4, R2 ;  /* 0x0000000405027825 */ /* 0x001fca00078e0202 */
[----:B-1----:R-:W2:Y:S04]  /*0120*/  LDG.E R0, desc[UR4][R2.64+0x4] ;  /* 0x0000040402007981 */ /* 0x002ea8000c1e1900 */
[----:B------:R-:W2:Y:S04]  /*0130*/  LDG.E R5, desc[UR4][R2.64+-0x4] ;  /* 0xfffffc0402057981 */ /* 0x000ea8000c1e1900 */
[----:B------:R-:W3:Y:S04]  /*0140*/  LDG.E R7, desc[UR4][R2.64+0x200] ;  /* 0x0002000402077981 */ /* 0x000ee8000c1e1900 */
[----:B------:R-:W4:Y:S01]  /*0150*/  LDG.E R9, desc[UR4][R2.64+-0x200] ;  /* 0xfffe000402097981 */ /* 0x000f22000c1e1900 */
[----:B--2---:R-:W-:-:S04]  /*0160*/  FADD R0, R0, R5 ;  /* 0x0000000500007221 */ /* 0x004fc80000000000 */
[----:B---3--:R-:W-:-:S04]  /*0170*/  FADD R0, R0, R7 ;  /* 0x0000000700007221 */ /* 0x008fc80000000000 */
[----:B----4-:R-:W-:-:S04]  /*0180*/  FADD R0, R0, R9 ;  /* 0x0000000900007221 */ /* 0x010fc80000000000 */
[----:B------:R-:W-:-:S05]  /*0190*/  FMUL R5, R0, 0.25 ;  /* 0x3e80000000057820 */ /* 0x000fca0000400000 */
[----:B------:R-:W-:Y:S01]  /*01a0*/  STG.E desc[UR4][R2.64], R5 ;  /* 0x0000000502007986 */ /* 0x000fe2000c101904 */
[----:B------:R-:W-:Y:S05]  /*01b0*/  EXIT ;  /* 0x000000000000794d */ /* 0x000fea0003800000 */
.L_x_0:
[----:B------:R-:W-:-:S00]  /*01c0*/  BRA `(.L_x_0) ;  /* 0xfffffffc00fc7947 */ /* 0x000fc0000383ffff */
[----:B------:R-:W-:-:S00]  /*01d0*/  NOP ;  /* 0x0000000000007918 */ /* 0x000fc00000000000 */
        /* <DEDUP_REMOVED lines=10> */
.L_x_1:


//--------------------- .nv.shared.reserved.0     --------------------------
	.section	.nv.shared.reserved.0,"aw",@nobits
	.weak		__nv_reservedSMEM_offset_0_alias
	.size		__nv_reservedSMEM_offset_0_alias, 0, 64
	.other		__nv_reservedSMEM_offset_0_alias,@"STO_CUDA_RESERVED_SHARED STV_DEFAULT"
__nv_reservedSMEM_offset_0_alias:
	.zero		0
	.zero		64


//--------------------- .nv.constant0._Z10conductionPf --------------------------
	.section	.nv.constant0._Z10conductionPf,"a",@progbits
	.sectionflags	@""
	.align	4
.nv.constant0._Z10conductionPf:
	.zero		904


//--------------------- SYMBOLS --------------------------

	.type		.nv.reservedSmem.offset0,@object
	.size		.nv.reservedSmem.offset0,0x4
